//
// Generated by NVIDIA NVVM Compiler
//
// Compiler Build ID: CL-36424714
// Cuda compilation tools, release 13.0, V13.0.88
// Based on NVVM 20.0.0
//

.version 9.0
.target sm_100
.address_size 64

	// .globl	_Z10addVectorsPKiS0_PiRS_
.extern .func  (.param .b32 func_retval0) vprintf
(
	.param .b64 vprintf_param_0,
	.param .b64 vprintf_param_1
)
;
.global .align 1 .b8 $str[15] = {104, 101, 108, 108, 111, 32, 102, 114, 111, 109, 32, 103, 112, 117};

.visible .entry _Z10addVectorsPKiS0_PiRS_(
	.param .u64 .ptr .align 1 _Z10addVectorsPKiS0_PiRS__param_0,
	.param .u64 .ptr .align 1 _Z10addVectorsPKiS0_PiRS__param_1,
	.param .u64 .ptr .align 1 _Z10addVectorsPKiS0_PiRS__param_2,
	.param .u64 .ptr .align 1 _Z10addVectorsPKiS0_PiRS__param_3
)
{
	.reg .b32 	%r<13>;
	.reg .b64 	%rd<13>;

	ld.param.u64 	%rd1, [_Z10addVectorsPKiS0_PiRS__param_0];
	ld.param.u64 	%rd2, [_Z10addVectorsPKiS0_PiRS__param_1];
	ld.param.u64 	%rd3, [_Z10addVectorsPKiS0_PiRS__param_2];
	cvta.to.global.u64 	%rd4, %rd3;
	cvta.to.global.u64 	%rd5, %rd2;
	cvta.to.global.u64 	%rd6, %rd1;
	mov.u32 	%r1, %ctaid.x;
	mov.u32 	%r2, %ntid.x;
	mov.u32 	%r3, %ntid.y;
	mov.u32 	%r4, %tid.y;
	mov.u32 	%r5, %tid.x;
	mad.lo.s32 	%r6, %r3, %r1, %r4;
	mad.lo.s32 	%r7, %r6, %r2, %r5;
	mul.wide.s32 	%rd7, %r7, 4;
	add.s64 	%rd8, %rd6, %rd7;
	ld.global.u32 	%r8, [%rd8];
	add.s64 	%rd9, %rd5, %rd7;
	ld.global.u32 	%r9, [%rd9];
	add.s32 	%r10, %r9, %r8;
	add.s64 	%rd10, %rd4, %rd7;
	st.global.u32 	[%rd10], %r10;
	mov.u64 	%rd11, $str;
	cvta.global.u64 	%rd12, %rd11;
	{ // callseq 0, 0
	.param .b64 param0;
	st.param.b64 	[param0], %rd12;
	.param .b64 param1;
	st.param.b64 	[param1], 0;
	.param .b32 retval0;
	call.uni (retval0), 
	vprintf, 
	(
	param0, 
	param1
	);
	ld.param.b32 	%r11, [retval0];
	} // callseq 0
	ret;

}


// ===== COMPILED SASS (sm_100) =====

	.target	sm_100

	.elftype	@"ET_EXEC"


//--------------------- .note.nv.tkinfo           --------------------------
	.section	.note.nv.tkinfo,"",@"SHT_NOTE"
	.sectionflags	@"SHF_NOTE_NV_TKINFO"
	.tkinfo
        /*0018*/ 	.word	0x00000002
        /*0030*/ 	.string	""
        /*0030*/ 	.string	"ptxas"
        /*0030*/ 	.string	"Cuda compilation tools, release 13.0, V13.0.88"
        /*0030*/ 	.string	"Build cuda_13.0.r13.0/compiler.36424714_0"
        /*0030*/ 	.string	"-arch sm_100 -m 64 "



//--------------------- .note.nv.cuinfo           --------------------------
	.section	.note.nv.cuinfo,"",@"SHT_NOTE"
	.sectionflags	@"SHF_NOTE_NV_CUINFO"
        /*0018*/ 	.short	0x0002
        /*001a*/ 	.short	0x0064
        /*001c*/ 	.short	0x0082
	.zero		2


//--------------------- .nv.info                  --------------------------
	.section	.nv.info,"",@"SHT_CUDA_INFO"
	.align	4


	//----- nvinfo : EIATTR_REGCOUNT
	.align		4
        /*0000*/ 	.byte	0x04, 0x2f
        /*0002*/ 	.short	(.L_2 - .L_1)
	.align		4
.L_1:
        /*0004*/ 	.word	index@(_Z10addVectorsPKiS0_PiRS_)
        /*0008*/ 	.word	0x00000018


	//----- nvinfo : EIATTR_FRAME_SIZE
	.align		4
.L_2:
        /*000c*/ 	.byte	0x04, 0x11
        /*000e*/ 	.short	(.L_4 - .L_3)
	.align		4
.L_3:
        /*0010*/ 	.word	index@(_Z10addVectorsPKiS0_PiRS_)
        /*0014*/ 	.word	0x00000000


	//----- nvinfo : EIATTR_MIN_STACK_SIZE
	.align		4
.L_4:
        /*0018*/ 	.byte	0x04, 0x12
        /*001a*/ 	.short	(.L_6 - .L_5)
	.align		4
.L_5:
        /*001c*/ 	.word	index@(_Z10addVectorsPKiS0_PiRS_)
        /*0020*/ 	.word	0x00000000
.L_6:


//--------------------- .nv.compat                --------------------------
	.section	.nv.compat,"",@"SHT_CUDA_COMPAT_INFO"
	.align	4
        /*0000*/ 	.byte	0x02, 0x09, 0x00, 0x00, 0x02, 0x02, 0x01, 0x00, 0x02, 0x05, 0x05, 0x00, 0x03, 0x07, 0x01, 0x01
        /*0010*/ 	.byte	0x02, 0x03, 0x00, 0x00, 0x02, 0x06, 0x01, 0x00, 0x04, 0x0b, 0x08, 0x00, 0x09, 0x00, 0x00, 0x00
        /*0020*/ 	.byte	0x00, 0x00, 0x00, 0x00


//--------------------- .nv.info._Z10addVectorsPKiS0_PiRS_ --------------------------
	.section	.nv.info._Z10addVectorsPKiS0_PiRS_,"",@"SHT_CUDA_INFO"
	.sectionflags	@""
	.align	4


	//----- nvinfo : EIATTR_CUDA_API_VERSION
	.align		4
        /*0000*/ 	.byte	0x04, 0x37
        /*0002*/ 	.short	(.L_8 - .L_7)
.L_7:
        /*0004*/ 	.word	0x00000082


	//----- nvinfo : EIATTR_KPARAM_INFO
	.align		4
.L_8:
        /*0008*/ 	.byte	0x04, 0x17
        /*000a*/ 	.short	(.L_10 - .L_9)
.L_9:
        /*000c*/ 	.word	0x00000000
        /*0010*/ 	.short	0x0003
        /*0012*/ 	.short	0x0018
        /*0014*/ 	.byte	0x00, 0xf5, 0x21, 0x00


	//----- nvinfo : EIATTR_KPARAM_INFO
	.align		4
.L_10:
        /*0018*/ 	.byte	0x04, 0x17
        /*001a*/ 	.short	(.L_12 - .L_11)
.L_11:
        /*001c*/ 	.word	0x00000000
        /*0020*/ 	.short	0x0002
        /*0022*/ 	.short	0x0010
        /*0024*/ 	.byte	0x00, 0xf5, 0x21, 0x00


	//----- nvinfo : EIATTR_KPARAM_INFO
	.align		4
.L_12:
        /*0028*/ 	.byte	0x04, 0x17
        /*002a*/ 	.short	(.L_14 - .L_13)
.L_13:
        /*002c*/ 	.word	0x00000000
        /*0030*/ 	.short	0x0001
        /*0032*/ 	.short	0x0008
        /*0034*/ 	.byte	0x00, 0xf5, 0x21, 0x00


	//----- nvinfo : EIATTR_KPARAM_INFO
	.align		4
.L_14:
        /*0038*/ 	.byte	0x04, 0x17
        /*003a*/ 	.short	(.L_16 - .L_15)
.L_15:
        /*003c*/ 	.word	0x00000000
        /*0040*/ 	.short	0x0000
        /*0042*/ 	.short	0x0000
        /*0044*/ 	.byte	0x00, 0xf5, 0x21, 0x00


	//----- nvinfo : EIATTR_SPARSE_MMA_MASK
	.align		4
.L_16:
        /*0048*/ 	.byte	0x03, 0x50
        /*004a*/ 	.short	0x0000


	//----- nvinfo : EIATTR_MAXREG_COUNT
	.align		4
        /*004c*/ 	.byte	0x03, 0x1b
        /*004e*/ 	.short	0x00ff


	//----- nvinfo : EIATTR_EXTERNS
	.align		4
        /*0050*/ 	.byte	0x04, 0x0f
        /*0052*/ 	.short	(.L_18 - .L_17)


	//   ....[0]....
	.align		4
.L_17:
        /*0054*/ 	.word	index@(vprintf)


	//----- nvinfo : EIATTR_MERCURY_ISA_VERSION
	.align		4
.L_18:
        /*0058*/ 	.byte	0x03, 0x5f
        /*005a*/ 	.short	0x0101


	//----- nvinfo : EIATTR_VRC_CTA_INIT_COUNT
	.align		4
        /*005c*/ 	.byte	0x02, 0x4a
	.zero		1
	.zero		1


	//----- nvinfo : EIATTR_SYSCALL_OFFSETS
	.align		4
        /*0060*/ 	.byte	0x04, 0x46
        /*0062*/ 	.short	(.L_20 - .L_19)


	//   ....[0]....
.L_19:
        /*0064*/ 	.word	0x000001a0


	//----- nvinfo : EIATTR_EXIT_INSTR_OFFSETS
	.align		4
.L_20:
        /*0068*/ 	.byte	0x04, 0x1c
        /*006a*/ 	.short	(.L_22 - .L_21)


	//   ....[0]....
.L_21:
        /*006c*/ 	.word	0x000001b0


	//----- nvinfo : EIATTR_CBANK_PARAM_SIZE
	.align		4
.L_22:
        /*0070*/ 	.byte	0x03, 0x19
        /*0072*/ 	.short	0x0020


	//----- nvinfo : EIATTR_PARAM_CBANK
	.align		4
        /*0074*/ 	.byte	0x04, 0x0a
        /*0076*/ 	.short	(.L_24 - .L_23)
	.align		4
.L_23:
        /*0078*/ 	.word	index@(.nv.constant0._Z10addVectorsPKiS0_PiRS_)
        /*007c*/ 	.short	0x0380
        /*007e*/ 	.short	0x0020


	//----- nvinfo : EIATTR_SW_WAR
	.align		4
.L_24:
        /*0080*/ 	.byte	0x04, 0x36
        /*0082*/ 	.short	(.L_26 - .L_25)
.L_25:
        /*0084*/ 	.word	0x00000008
.L_26:


//--------------------- .nv.callgraph             --------------------------
	.section	.nv.callgraph,"",@"SHT_CUDA_CALLGRAPH"
	.align	4
	.sectionentsize	8
	.align		4
        /*0000*/ 	.word	0x00000000
	.align		4
        /*0004*/ 	.word	0xffffffff
	.align		4
        /*0008*/ 	.word	index@(_Z10addVectorsPKiS0_PiRS_)
	.align		4
        /*000c*/ 	.word	index@(vprintf)
	.align		4
        /*0010*/ 	.word	0x00000000
	.align		4
        /*0014*/ 	.word	0xfffffffe
	.align		4
        /*0018*/ 	.word	0x00000000
	.align		4
        /*001c*/ 	.word	0xfffffffd
	.align		4
        /*0020*/ 	.word	0x00000000
	.align		4
        /*0024*/ 	.word	0xfffffffc


//--------------------- .nv.constant4             --------------------------
	.section	.nv.constant4,"a",@progbits
	.align	8
	.align		8
.nv.constant4:
        /*0000*/ 	.dword	vprintf
	.align		8
        /*0008*/ 	.dword	$str


//--------------------- .text._Z10addVectorsPKiS0_PiRS_ --------------------------
	.section	.text._Z10addVectorsPKiS0_PiRS_,"ax",@progbits
	.align	128
        .global         _Z10addVectorsPKiS0_PiRS_
        .type           _Z10addVectorsPKiS0_PiRS_,@function
        .size           _Z10addVectorsPKiS0_PiRS_,(.L_x_2 - _Z10addVectorsPKiS0_PiRS_)
        .other          _Z10addVectorsPKiS0_PiRS_,@"STO_CUDA_ENTRY STV_DEFAULT"
_Z10addVectorsPKiS0_PiRS_:
.text._Z10addVectorsPKiS0_PiRS_:
[----:B------:R-:W0:Y:S01]  /*0000*/  LDC R1, c[0x0][0x37c] ;  /* 0x0000df00ff017b82 */ /* 0x000e220000000800 */
[----:B------:R-:W1:Y:S01]  /*0010*/  S2R R5, SR_TID.Y ;  /* 0x0000000000057919 */ /* 0x000e620000002200 */
[----:B------:R-:W2:Y:S06]  /*0020*/  LDCU UR7, c[0x0][0x360] ;  /* 0x00006c00ff0777ac */ /* 0x000eac0008000800 */
[----:B------:R-:W1:Y:S01]  /*0030*/  S2UR UR6, SR_CTAID.X ;  /* 0x00000000000679c3 */ /* 0x000e620000002500 */
[----:B------:R-:W2:Y:S01]  /*0040*/  S2R R7, SR_TID.X ;  /* 0x0000000000077919 */ /* 0x000ea20000002100 */
[----:B------:R-:W3:Y:S06]  /*0050*/  LDCU.64 UR4, c[0x0][0x358] ;  /* 0x00006b00ff0477ac */ /* 0x000eec0008000a00 */
[----:B------:R-:W1:Y:S08]  /*0060*/  LDC R0, c[0x0][0x364] ;  /* 0x0000d900ff007b82 */ /* 0x000e700000000800 */
[----:B------:R-:W4:Y:S08]  /*0070*/  LDC.64 R8, c[0x0][0x388] ;  /* 0x0000e200ff087b82 */ /* 0x000f300000000a00 */
[----:B------:R-:W5:Y:S01]  /*0080*/  LDC.64 R2, c[0x0][0x380] ;  /* 0x0000e000ff027b82 */ /* 0x000f620000000a00 */
[----:B-1----:R-:W-:-:S07]  /*0090*/  IMAD R0, R0, UR6, R5 ;  /* 0x0000000600007c24 */ /* 0x002fce000f8e0205 */
[----:B------:R-:W1:Y:S01]  /*00a0*/  LDC.64 R10, c[0x0][0x390] ;  /* 0x0000e400ff0a7b82 */ /* 0x000e620000000a00 */
[----:B--2---:R-:W-:Y:S01]  /*00b0*/  IMAD R5, R0, UR7, R7 ;  /* 0x0000000700057c24 */ /* 0x004fe2000f8e0207 */
[----:B------:R-:W-:Y:S01]  /*00c0*/  MOV R12, 0x0 ;  /* 0x00000000000c7802 */ /* 0x000fe20000000f00 */
[----:B------:R-:W2:Y:S02]  /*00d0*/  LDCU.64 UR6, c[0x4][0x8] ;  /* 0x01000100ff0677ac */ /* 0x000ea40008000a00 */
[----:B----4-:R-:W-:-:S06]  /*00e0*/  IMAD.WIDE R8, R5, 0x4, R8 ;  /* 0x0000000405087825 */ /* 0x010fcc00078e0208 */
[----:B---3--:R-:W3:Y:S01]  /*00f0*/  LDG.E R9, desc[UR4][R8.64] ;  /* 0x0000000408097981 */ /* 0x008ee2000c1e1900 */
[----:B-----5:R-:W-:-:S05]  /*0100*/  IMAD.WIDE R2, R5, 0x4, R2 ;  /* 0x0000000405027825 */ /* 0x020fca00078e0202 */
[----:B------:R-:W3:Y:S01]  /*0110*/  LDG.E R0, desc[UR4][R2.64] ;  /* 0x0000000402007981 */ /* 0x000ee2000c1e1900 */
[----:B-1----:R-:W-:Y:S01]  /*0120*/  IMAD.WIDE R10, R5, 0x4, R10 ;  /* 0x00000004050a7825 */ /* 0x002fe200078e020a */
[----:B------:R-:W1:Y:S01]  /*0130*/  LDC.64 R12, c[0x4][R12] ;  /* 0x010000000c0c7b82 */ /* 0x000e620000000a00 */
[----:B--2---:R-:W-:Y:S02]  /*0140*/  MOV R4, UR6 ;  /* 0x0000000600047c02 */ /* 0x004fe40008000f00 */
[----:B------:R-:W-:Y:S02]  /*0150*/  CS2R R6, SRZ ;  /* 0x0000000000067805 */ /* 0x000fe4000001ff00 */
[----:B------:R-:W-:Y:S02]  /*0160*/  MOV R5, UR7 ;  /* 0x0000000700057c02 */ /* 0x000fe40008000f00 */
[----:B---3--:R-:W-:-:S05]  /*0170*/  IADD3 R0, PT, PT, R0, R9, RZ ;  /* 0x0000000900007210 */ /* 0x008fca0007ffe0ff */
[----:B01----:R2:W-:Y:S02]  /*0180*/  STG.E desc[UR4][R10.64], R0 ;  /* 0x000000000a007986 */ /* 0x0035e4000c101904 */
[----:B------:R-:W-:-:S07]  /*0190*/  LEPC R20, `(.L_x_0) ;  /* 0x000000001014794e */ /* 0x000fce0000000000 */
[----:B--2---:R-:W-:Y:S05]  /*01a0*/  CALL.ABS.NOINC R12 ;  /* 0x000000000c007343 */ /* 0x004fea0003c00000 */
.L_x_0:
[----:B------:R-:W-:Y:S05]  /*01b0*/  EXIT ;  /* 0x000000000000794d */ /* 0x000fea0003800000 */
.L_x_1:
[----:B------:R-:W-:-:S00]  /*01c0*/  BRA `(.L_x_1) ;  /* 0xfffffffc00fc7947 */ /* 0x000fc0000383ffff */
[----:B------:R-:W-:-:S00]  /*01d0*/  NOP ;  /* 0x0000000000007918 */ /* 0x000fc00000000000 */
        /* <DEDUP_REMOVED lines=10> */
.L_x_2:


//--------------------- .nv.global.init           --------------------------
	.section	.nv.global.init,"aw",@progbits
.nv.global.init:
	.type		$str,@object
	.size		$str,(.L_0 - $str)
$str:
        /*0000*/ 	.byte	0x68, 0x65, 0x6c, 0x6c, 0x6f, 0x20, 0x66, 0x72, 0x6f, 0x6d, 0x20, 0x67, 0x70, 0x75, 0x00
.L_0:


//--------------------- .nv.shared.reserved.0     --------------------------
	.section	.nv.shared.reserved.0,"aw",@nobits
	.weak		__nv_reservedSMEM_offset_0_alias
	.size		__nv_reservedSMEM_offset_0_alias, 0, 64
	.other		__nv_reservedSMEM_offset_0_alias,@"STO_CUDA_RESERVED_SHARED STV_DEFAULT"
__nv_reservedSMEM_offset_0_alias:
	.zero		0
	.zero		64


//--------------------- .nv.constant0._Z10addVectorsPKiS0_PiRS_ --------------------------
	.section	.nv.constant0._Z10addVectorsPKiS0_PiRS_,"a",@progbits
	.sectionflags	@""
	.align	4
.nv.constant0._Z10addVectorsPKiS0_PiRS_:
	.zero		928


//--------------------- SYMBOLS --------------------------

	.type		.nv.reservedSmem.offset0,@object
	.size		.nv.reservedSmem.offset0,0x4
	.type		vprintf,@function
